.version 6.5
.target sm_30
.address_size 64

.visible .entry add(
	.param .u64 input,
	.param .u64 output
)
{
	.reg .u64 	    in_addr;
    .reg .u64 	    out_addr;
    .reg .u64 	    temp;
    .reg .u64 	    temp2;

	ld.param.u64 	in_addr, [input];
    ld.param.u64 	out_addr, [output];

    ld.u64          temp, [in_addr];
	add.u64		    temp2, temp, 1;
    st.u64          [out_addr], temp2;
	ret;
}


// ===== COMPILED SASS (sm_100) =====

	.target	sm_100

	.elftype	@"ET_EXEC"


//--------------------- .note.nv.tkinfo           --------------------------
	.section	.note.nv.tkinfo,"",@"SHT_NOTE"
	.sectionflags	@"SHF_NOTE_NV_TKINFO"
	.tkinfo
        /*0018*/ 	.word	0x00000002
        /*0030*/ 	.string	""
        /*0030*/ 	.string	"ptxas"
        /*0030*/ 	.string	"Cuda compilation tools, release 13.0, V13.0.88"
        /*0030*/ 	.string	"Build cuda_13.0.r13.0/compiler.36424714_0"
        /*0030*/ 	.string	"-arch sm_100 "



//--------------------- .note.nv.cuinfo           --------------------------
	.section	.note.nv.cuinfo,"",@"SHT_NOTE"
	.sectionflags	@"SHF_NOTE_NV_CUINFO"
        /*0018*/ 	.short	0x0002
        /*001a*/ 	.short	0x001e
        /*001c*/ 	.short	0x0082
	.zero		2


//--------------------- .nv.info                  --------------------------
	.section	.nv.info,"",@"SHT_CUDA_INFO"
	.align	4


	//----- nvinfo : EIATTR_REGCOUNT
	.align		4
        /*0000*/ 	.byte	0x04, 0x2f
        /*0002*/ 	.short	(.L_1 - .L_0)
	.align		4
.L_0:
        /*0004*/ 	.word	index@(add)
        /*0008*/ 	.word	0x0000000a


	//----- nvinfo : EIATTR_FRAME_SIZE
	.align		4
.L_1:
        /*000c*/ 	.byte	0x04, 0x11
        /*000e*/ 	.short	(.L_3 - .L_2)
	.align		4
.L_2:
        /*0010*/ 	.word	index@(add)
        /*0014*/ 	.word	0x00000000


	//----- nvinfo : EIATTR_MIN_STACK_SIZE
	.align		4
.L_3:
        /*0018*/ 	.byte	0x04, 0x12
        /*001a*/ 	.short	(.L_5 - .L_4)
	.align		4
.L_4:
        /*001c*/ 	.word	index@(add)
        /*0020*/ 	.word	0x00000000
.L_5:


//--------------------- .nv.compat                --------------------------
	.section	.nv.compat,"",@"SHT_CUDA_COMPAT_INFO"
	.align	4
        /*0000*/ 	.byte	0x02, 0x09, 0x00, 0x00, 0x02, 0x02, 0x01, 0x00, 0x02, 0x05, 0x05, 0x00, 0x03, 0x07, 0x01, 0x01
        /*0010*/ 	.byte	0x02, 0x03, 0x00, 0x00, 0x02, 0x06, 0x01, 0x00, 0x04, 0x0b, 0x08, 0x00, 0x09, 0x00, 0x00, 0x00
        /*0020*/ 	.byte	0x00, 0x00, 0x00, 0x00


//--------------------- .nv.info.add              --------------------------
	.section	.nv.info.add,"",@"SHT_CUDA_INFO"
	.sectionflags	@""
	.align	4


	//----- nvinfo : EIATTR_CUDA_API_VERSION
	.align		4
        /*0000*/ 	.byte	0x04, 0x37
        /*0002*/ 	.short	(.L_7 - .L_6)
.L_6:
        /*0004*/ 	.word	0x00000082


	//----- nvinfo : EIATTR_KPARAM_INFO
	.align		4
.L_7:
        /*0008*/ 	.byte	0x04, 0x17
        /*000a*/ 	.short	(.L_9 - .L_8)
.L_8:
        /*000c*/ 	.word	0x00000000
        /*0010*/ 	.short	0x0001
        /*0012*/ 	.short	0x0008
        /*0014*/ 	.byte	0x00, 0xf0, 0x21, 0x00


	//----- nvinfo : EIATTR_KPARAM_INFO
	.align		4
.L_9:
        /*0018*/ 	.byte	0x04, 0x17
        /*001a*/ 	.short	(.L_11 - .L_10)
.L_10:
        /*001c*/ 	.word	0x00000000
        /*0020*/ 	.short	0x0000
        /*0022*/ 	.short	0x0000
        /*0024*/ 	.byte	0x00, 0xf0, 0x21, 0x00


	//----- nvinfo : EIATTR_SPARSE_MMA_MASK
	.align		4
.L_11:
        /*0028*/ 	.byte	0x03, 0x50
        /*002a*/ 	.short	0x0000


	//----- nvinfo : EIATTR_MAXREG_COUNT
	.align		4
        /*002c*/ 	.byte	0x03, 0x1b
        /*002e*/ 	.short	0x00ff


	//----- nvinfo : EIATTR_MERCURY_ISA_VERSION
	.align		4
        /*0030*/ 	.byte	0x03, 0x5f
        /*0032*/ 	.short	0x0101


	//----- nvinfo : EIATTR_VRC_CTA_INIT_COUNT
	.align		4
        /*0034*/ 	.byte	0x02, 0x4a
	.zero		1
	.zero		1


	//----- nvinfo : EIATTR_EXIT_INSTR_OFFSETS
	.align		4
        /*0038*/ 	.byte	0x04, 0x1c
        /*003a*/ 	.short	(.L_13 - .L_12)


	//   ....[0]....
.L_12:
        /*003c*/ 	.word	0x00000080


	//----- nvinfo : EIATTR_CBANK_PARAM_SIZE
	.align		4
.L_13:
        /*0040*/ 	.byte	0x03, 0x19
        /*0042*/ 	.short	0x0010


	//----- nvinfo : EIATTR_PARAM_CBANK
	.align		4
        /*0044*/ 	.byte	0x04, 0x0a
        /*0046*/ 	.short	(.L_15 - .L_14)
	.align		4
.L_14:
        /*0048*/ 	.word	index@(.nv.constant0.add)
        /*004c*/ 	.short	0x0380
        /*004e*/ 	.short	0x0010


	//----- nvinfo : EIATTR_SW_WAR
	.align		4
.L_15:
        /*0050*/ 	.byte	0x04, 0x36
        /*0052*/ 	.short	(.L_17 - .L_16)
.L_16:
        /*0054*/ 	.word	0x00000008
.L_17:


//--------------------- .nv.callgraph             --------------------------
	.section	.nv.callgraph,"",@"SHT_CUDA_CALLGRAPH"
	.align	4
	.sectionentsize	8
	.align		4
        /*0000*/ 	.word	0x00000000
	.align		4
        /*0004*/ 	.word	0xffffffff
	.align		4
        /*0008*/ 	.word	0x00000000
	.align		4
        /*000c*/ 	.word	0xfffffffe
	.align		4
        /*0010*/ 	.word	0x00000000
	.align		4
        /*0014*/ 	.word	0xfffffffd
	.align		4
        /*0018*/ 	.word	0x00000000
	.align		4
        /*001c*/ 	.word	0xfffffffc


//--------------------- .text.add                 --------------------------
	.section	.text.add,"ax",@progbits
	.align	128
        .global         add
        .type           add,@function
        .size           add,(.L_x_1 - add)
        .other          add,@"STO_CUDA_ENTRY STV_DEFAULT"
add:
.text.add:
[----:B------:R-:W-:Y:S08]  /*0000*/  LDC R1, c[0x0][0x37c] ;  /* 0x0000df00ff017b82 */ /* 0x000ff00000000800 */
[----:B------:R-:W0:Y:S01]  /*0010*/  LDC.64 R2, c[0x0][0x380] ;  /* 0x0000e000ff027b82 */ /* 0x000e220000000a00 */
[----:B------:R-:W0:Y:S02]  /*0020*/  LDCU.64 UR4, c[0x0][0x358] ;  /* 0x00006b00ff0477ac */ /* 0x000e240008000a00 */
[----:B0-----:R-:W2:Y:S05]  /*0030*/  LD.E.64 R2, desc[UR4][R2.64] ;  /* 0x0000000402027980 */ /* 0x001eaa000c101b00 */
[----:B------:R-:W0:Y:S01]  /*0040*/  LDC.64 R4, c[0x0][0x388] ;  /* 0x0000e200ff047b82 */ /* 0x000e220000000a00 */
[----:B--2---:R-:W-:-:S04]  /*0050*/  IADD3 R6, P0, PT, R2, 0x1, RZ ;  /* 0x0000000102067810 */ /* 0x004fc80007f1e0ff */
[----:B------:R-:W-:-:S05]  /*0060*/  IADD3.X R7, PT, PT, RZ, R3, RZ, P0, !PT ;  /* 0x00000003ff077210 */ /* 0x000fca00007fe4ff */
[----:B0-----:R-:W-:Y:S01]  /*0070*/  ST.E.64 desc[UR4][R4.64], R6 ;  /* 0x0000000604007985 */ /* 0x001fe2000c101b04 */
[----:B------:R-:W-:Y:S05]  /*0080*/  EXIT ;  /* 0x000000000000794d */ /* 0x000fea0003800000 */
.L_x_0:
[----:B------:R-:W-:-:S00]  /*0090*/  BRA `(.L_x_0) ;  /* 0xfffffffc00fc7947 */ /* 0x000fc0000383ffff */
[----:B------:R-:W-:-:S00]  /*00a0*/  NOP ;  /* 0x0000000000007918 */ /* 0x000fc00000000000 */
        /* <DEDUP_REMOVED lines=13> */
.L_x_1:


//--------------------- .nv.shared.reserved.0     --------------------------
	.section	.nv.shared.reserved.0,"aw",@nobits
	.weak		__nv_reservedSMEM_offset_0_alias
	.size		__nv_reservedSMEM_offset_0_alias, 0, 64
	.other		__nv_reservedSMEM_offset_0_alias,@"STO_CUDA_RESERVED_SHARED STV_DEFAULT"
__nv_reservedSMEM_offset_0_alias:
	.zero		0
	.zero		64


//--------------------- .nv.constant0.add         --------------------------
	.section	.nv.constant0.add,"a",@progbits
	.sectionflags	@""
	.align	4
.nv.constant0.add:
	.zero		912


//--------------------- SYMBOLS --------------------------

	.type		.nv.reservedSmem.offset0,@object
	.size		.nv.reservedSmem.offset0,0x4
